//
// Generated by NVIDIA NVVM Compiler
//
// Compiler Build ID: CL-36424714
// Cuda compilation tools, release 13.0, V13.0.88
// Based on NVVM 20.0.0
//

.version 9.0
.target sm_100
.address_size 64

	// .globl	default_function_kernel

.visible .entry default_function_kernel(
	.param .u64 .ptr .align 1 default_function_kernel_param_0,
	.param .u64 .ptr .align 1 default_function_kernel_param_1,
	.param .u64 .ptr .align 1 default_function_kernel_param_2,
	.param .u64 .ptr .align 1 default_function_kernel_param_3
)
.maxntid 32
{
	.reg .pred 	%p<2>;
	.reg .b16 	%rs<6>;
	.reg .b32 	%r<9>;
	.reg .b32 	%f<8>;
	.reg .b64 	%rd<15>;

	ld.param.u64 	%rd1, [default_function_kernel_param_0];
	ld.param.u64 	%rd2, [default_function_kernel_param_1];
	ld.param.u64 	%rd3, [default_function_kernel_param_2];
	ld.param.u64 	%rd4, [default_function_kernel_param_3];
	mov.u32 	%r1, %ctaid.x;
	shl.b32 	%r4, %r1, 1;
	mov.u32 	%r2, %tid.x;
	shr.u32 	%r5, %r2, 4;
	or.b32  	%r3, %r4, %r5;
	setp.gt.u32 	%p1, %r3, 288;
	@%p1 bra 	$L__BB0_2;
	cvta.to.global.u64 	%rd5, %rd2;
	cvta.to.global.u64 	%rd6, %rd3;
	cvta.to.global.u64 	%rd7, %rd4;
	cvta.to.global.u64 	%rd8, %rd1;
	shl.b32 	%r6, %r1, 5;
	or.b32  	%r7, %r6, %r2;
	mul.wide.u32 	%rd9, %r7, 4;
	add.s64 	%rd10, %rd5, %rd9;
	ld.global.nc.f32 	%f1, [%rd10];
	cvt.u16.u32 	%rs1, %r3;
	mul.hi.u16 	%rs2, %rs1, -3855;
	shr.u16 	%rs3, %rs2, 4;
	mul.lo.s16 	%rs4, %rs3, 17;
	sub.s16 	%rs5, %rs1, %rs4;
	cvt.u32.u16 	%r8, %rs5;
	mul.wide.u32 	%rd11, %r8, 4;
	add.s64 	%rd12, %rd6, %rd11;
	ld.global.nc.f32 	%f2, [%rd12];
	sub.f32 	%f3, %f1, %f2;
	add.s64 	%rd13, %rd7, %rd11;
	ld.global.nc.f32 	%f4, [%rd13];
	add.f32 	%f5, %f4, 0f3727C5AC;
	sqrt.rn.f32 	%f6, %f5;
	div.rn.f32 	%f7, %f3, %f6;
	add.s64 	%rd14, %rd8, %rd9;
	st.global.f32 	[%rd14], %f7;
$L__BB0_2:
	ret;

}


// ===== COMPILED SASS (sm_100) =====

	.target	sm_100

	.elftype	@"ET_EXEC"


//--------------------- .note.nv.tkinfo           --------------------------
	.section	.note.nv.tkinfo,"",@"SHT_NOTE"
	.sectionflags	@"SHF_NOTE_NV_TKINFO"
	.tkinfo
        /*0018*/ 	.word	0x00000002
        /*0030*/ 	.string	""
        /*0030*/ 	.string	"ptxas"
        /*0030*/ 	.string	"Cuda compilation tools, release 13.0, V13.0.88"
        /*0030*/ 	.string	"Build cuda_13.0.r13.0/compiler.36424714_0"
        /*0030*/ 	.string	"-arch sm_100 -m 64 "



//--------------------- .note.nv.cuinfo           --------------------------
	.section	.note.nv.cuinfo,"",@"SHT_NOTE"
	.sectionflags	@"SHF_NOTE_NV_CUINFO"
        /*0018*/ 	.short	0x0002
        /*001a*/ 	.short	0x0064
        /*001c*/ 	.short	0x0082
	.zero		2


//--------------------- .nv.info                  --------------------------
	.section	.nv.info,"",@"SHT_CUDA_INFO"
	.align	4


	//----- nvinfo : EIATTR_REGCOUNT
	.align		4
        /*0000*/ 	.byte	0x04, 0x2f
        /*0002*/ 	.short	(.L_1 - .L_0)
	.align		4
.L_0:
        /*0004*/ 	.word	index@(default_function_kernel)
        /*0008*/ 	.word	0x0000000f


	//----- nvinfo : EIATTR_FRAME_SIZE
	.align		4
.L_1:
        /*000c*/ 	.byte	0x04, 0x11
        /*000e*/ 	.short	(.L_3 - .L_2)
	.align		4
.L_2:
        /*0010*/ 	.word	index@($__internal_1_$__cuda_sm3x_div_rn_noftz_f32_slowpath)
        /*0014*/ 	.word	0x00000000


	//----- nvinfo : EIATTR_FRAME_SIZE
	.align		4
.L_3:
        /*0018*/ 	.byte	0x04, 0x11
        /*001a*/ 	.short	(.L_5 - .L_4)
	.align		4
.L_4:
        /*001c*/ 	.word	index@($__internal_0_$__cuda_sm20_sqrt_rn_f32_slowpath)
        /*0020*/ 	.word	0x00000000


	//----- nvinfo : EIATTR_FRAME_SIZE
	.align		4
.L_5:
        /*0024*/ 	.byte	0x04, 0x11
        /*0026*/ 	.short	(.L_7 - .L_6)
	.align		4
.L_6:
        /*0028*/ 	.word	index@(default_function_kernel)
        /*002c*/ 	.word	0x00000000


	//----- nvinfo : EIATTR_MIN_STACK_SIZE
	.align		4
.L_7:
        /*0030*/ 	.byte	0x04, 0x12
        /*0032*/ 	.short	(.L_9 - .L_8)
	.align		4
.L_8:
        /*0034*/ 	.word	index@(default_function_kernel)
        /*0038*/ 	.word	0x00000000
.L_9:


//--------------------- .nv.compat                --------------------------
	.section	.nv.compat,"",@"SHT_CUDA_COMPAT_INFO"
	.align	4
        /*0000*/ 	.byte	0x02, 0x09, 0x00, 0x00, 0x02, 0x02, 0x01, 0x00, 0x02, 0x05, 0x05, 0x00, 0x03, 0x07, 0x01, 0x01
        /*0010*/ 	.byte	0x02, 0x03, 0x00, 0x00, 0x02, 0x06, 0x01, 0x00, 0x04, 0x0b, 0x08, 0x00, 0x01, 0x00, 0x00, 0x00
        /*0020*/ 	.byte	0x00, 0x00, 0x00, 0x00


//--------------------- .nv.info.default_function_kernel --------------------------
	.section	.nv.info.default_function_kernel,"",@"SHT_CUDA_INFO"
	.sectionflags	@""
	.align	4


	//----- nvinfo : EIATTR_CUDA_API_VERSION
	.align		4
        /*0000*/ 	.byte	0x04, 0x37
        /*0002*/ 	.short	(.L_11 - .L_10)
.L_10:
        /*0004*/ 	.word	0x00000082


	//----- nvinfo : EIATTR_KPARAM_INFO
	.align		4
.L_11:
        /*0008*/ 	.byte	0x04, 0x17
        /*000a*/ 	.short	(.L_13 - .L_12)
.L_12:
        /*000c*/ 	.word	0x00000000
        /*0010*/ 	.short	0x0003
        /*0012*/ 	.short	0x0018
        /*0014*/ 	.byte	0x00, 0xf5, 0x21, 0x00


	//----- nvinfo : EIATTR_KPARAM_INFO
	.align		4
.L_13:
        /*0018*/ 	.byte	0x04, 0x17
        /*001a*/ 	.short	(.L_15 - .L_14)
.L_14:
        /*001c*/ 	.word	0x00000000
        /*0020*/ 	.short	0x0002
        /*0022*/ 	.short	0x0010
        /*0024*/ 	.byte	0x00, 0xf5, 0x21, 0x00


	//----- nvinfo : EIATTR_KPARAM_INFO
	.align		4
.L_15:
        /*0028*/ 	.byte	0x04, 0x17
        /*002a*/ 	.short	(.L_17 - .L_16)
.L_16:
        /*002c*/ 	.word	0x00000000
        /*0030*/ 	.short	0x0001
        /*0032*/ 	.short	0x0008
        /*0034*/ 	.byte	0x00, 0xf5, 0x21, 0x00


	//----- nvinfo : EIATTR_KPARAM_INFO
	.align		4
.L_17:
        /*0038*/ 	.byte	0x04, 0x17
        /*003a*/ 	.short	(.L_19 - .L_18)
.L_18:
        /*003c*/ 	.word	0x00000000
        /*0040*/ 	.short	0x0000
        /*0042*/ 	.short	0x0000
        /*0044*/ 	.byte	0x00, 0xf5, 0x21, 0x00


	//----- nvinfo : EIATTR_SPARSE_MMA_MASK
	.align		4
.L_19:
        /*0048*/ 	.byte	0x03, 0x50
        /*004a*/ 	.short	0x0000


	//----- nvinfo : EIATTR_MAXREG_COUNT
	.align		4
        /*004c*/ 	.byte	0x03, 0x1b
        /*004e*/ 	.short	0x00ff


	//----- nvinfo : EIATTR_MERCURY_ISA_VERSION
	.align		4
        /*0050*/ 	.byte	0x03, 0x5f
        /*0052*/ 	.short	0x0101


	//----- nvinfo : EIATTR_VRC_CTA_INIT_COUNT
	.align		4
        /*0054*/ 	.byte	0x02, 0x4a
	.zero		1
	.zero		1


	//----- nvinfo : EIATTR_EXIT_INSTR_OFFSETS
	.align		4
        /*0058*/ 	.byte	0x04, 0x1c
        /*005a*/ 	.short	(.L_21 - .L_20)


	//   ....[0]....
.L_20:
        /*005c*/ 	.word	0x00000070


	//   ....[1]....
        /*0060*/ 	.word	0x000003d0


	//----- nvinfo : EIATTR_MAX_THREADS
	.align		4
.L_21:
        /*0064*/ 	.byte	0x04, 0x05
        /*0066*/ 	.short	(.L_23 - .L_22)
.L_22:
        /*0068*/ 	.word	0x00000020
        /*006c*/ 	.word	0x00000001
        /*0070*/ 	.word	0x00000001


	//----- nvinfo : EIATTR_CRS_STACK_SIZE
	.align		4
.L_23:
        /*0074*/ 	.byte	0x04, 0x1e
        /*0076*/ 	.short	(.L_25 - .L_24)
.L_24:
        /*0078*/ 	.word	0x00000000


	//----- nvinfo : EIATTR_CBANK_PARAM_SIZE
	.align		4
.L_25:
        /*007c*/ 	.byte	0x03, 0x19
        /*007e*/ 	.short	0x0020


	//----- nvinfo : EIATTR_PARAM_CBANK
	.align		4
        /*0080*/ 	.byte	0x04, 0x0a
        /*0082*/ 	.short	(.L_27 - .L_26)
	.align		4
.L_26:
        /*0084*/ 	.word	index@(.nv.constant0.default_function_kernel)
        /*0088*/ 	.short	0x0380
        /*008a*/ 	.short	0x0020


	//----- nvinfo : EIATTR_SW_WAR
	.align		4
.L_27:
        /*008c*/ 	.byte	0x04, 0x36
        /*008e*/ 	.short	(.L_29 - .L_28)
.L_28:
        /*0090*/ 	.word	0x00000008
.L_29:


//--------------------- .nv.callgraph             --------------------------
	.section	.nv.callgraph,"",@"SHT_CUDA_CALLGRAPH"
	.align	4
	.sectionentsize	8
	.align		4
        /*0000*/ 	.word	0x00000000
	.align		4
        /*0004*/ 	.word	0xffffffff
	.align		4
        /*0008*/ 	.word	0x00000000
	.align		4
        /*000c*/ 	.word	0xfffffffe
	.align		4
        /*0010*/ 	.word	0x00000000
	.align		4
        /*0014*/ 	.word	0xfffffffd
	.align		4
        /*0018*/ 	.word	0x00000000
	.align		4
        /*001c*/ 	.word	0xfffffffc


//--------------------- .text.default_function_kernel --------------------------
	.section	.text.default_function_kernel,"ax",@progbits
	.align	128
        .global         default_function_kernel
        .type           default_function_kernel,@function
        .size           default_function_kernel,(.L_x_19 - default_function_kernel)
        .other          default_function_kernel,@"STO_CUDA_ENTRY STV_DEFAULT"
default_function_kernel:
.text.default_function_kernel:
[----:B------:R-:W-:Y:S01]  /*0000*/  LDC R1, c[0x0][0x37c] ;  /* 0x0000df00ff017b82 */ /* 0x000fe20000000800 */
[----:B------:R-:W0:Y:S07]  /*0010*/  S2R R4, SR_TID.X ;  /* 0x0000000000047919 */ /* 0x000e2e0000002100 */
[----:B------:R-:W1:Y:S02]  /*0020*/  S2UR UR4, SR_CTAID.X ;  /* 0x00000000000479c3 */ /* 0x000e640000002500 */
[----:B-1----:R-:W-:Y:S01]  /*0030*/  USHF.L.U32 UR5, UR4, 0x1, URZ ;  /* 0x0000000104057899 */ /* 0x002fe200080006ff */
[----:B0-----:R-:W-:-:S05]  /*0040*/  SHF.R.U32.HI R0, RZ, 0x4, R4 ;  /* 0x00000004ff007819 */ /* 0x001fca0000011604 */
[----:B------:R-:W-:-:S04]  /*0050*/  LOP3.LUT R0, R0, UR5, RZ, 0xfc, !PT ;  /* 0x0000000500007c12 */ /* 0x000fc8000f8efcff */
[----:B------:R-:W-:-:S13]  /*0060*/  ISETP.GT.U32.AND P0, PT, R0, 0x120, PT ;  /* 0x000001200000780c */ /* 0x000fda0003f04070 */
[----:B------:R-:W-:Y:S05]  /*0070*/  @P0 EXIT ;  /* 0x000000000000094d */ /* 0x000fea0003800000 */
[----:B------:R-:W-:Y:S01]  /*0080*/  LOP3.LUT R2, R0, 0xffff, RZ, 0xc0, !PT ;  /* 0x0000ffff00027812 */ /* 0x000fe200078ec0ff */
[----:B------:R-:W0:Y:S01]  /*0090*/  LDC.64 R8, c[0x0][0x398] ;  /* 0x0000e600ff087b82 */ /* 0x000e220000000a00 */
[----:B------:R-:W1:Y:S03]  /*00a0*/  LDCU.64 UR6, c[0x0][0x358] ;  /* 0x00006b00ff0677ac */ /* 0x000e660008000a00 */
[----:B------:R-:W-:Y:S01]  /*00b0*/  IMAD R2, R2, 0xf0f1, RZ ;  /* 0x0000f0f102027824 */ /* 0x000fe200078e02ff */
[----:B------:R-:W-:-:S03]  /*00c0*/  USHF.L.U32 UR4, UR4, 0x5, URZ ;  /* 0x0000000504047899 */ /* 0x000fc600080006ff */
[----:B------:R-:W2:Y:S01]  /*00d0*/  LDC.64 R6, c[0x0][0x390] ;  /* 0x0000e400ff067b82 */ /* 0x000ea20000000a00 */
[----:B------:R-:W-:-:S04]  /*00e0*/  SHF.R.U32.HI R2, RZ, 0x14, R2 ;  /* 0x00000014ff027819 */ /* 0x000fc80000011602 */
[----:B------:R-:W-:-:S05]  /*00f0*/  PRMT R2, R2, 0x9910, RZ ;  /* 0x0000991002027816 */ /* 0x000fca00000000ff */
[----:B------:R-:W-:-:S04]  /*0100*/  IMAD R2, R2, 0x11, RZ ;  /* 0x0000001102027824 */ /* 0x000fc800078e02ff */
[----:B------:R-:W-:-:S05]  /*0110*/  IMAD.MOV R2, RZ, RZ, -R2 ;  /* 0x000000ffff027224 */ /* 0x000fca00078e0a02 */
[----:B------:R-:W-:-:S05]  /*0120*/  PRMT R3, R2, 0x7710, RZ ;  /* 0x0000771002037816 */ /* 0x000fca00000000ff */
[----:B------:R-:W-:Y:S02]  /*0130*/  IMAD.IADD R0, R0, 0x1, R3 ;  /* 0x0000000100007824 */ /* 0x000fe400078e0203 */
[----:B------:R-:W3:Y:S03]  /*0140*/  LDC.64 R2, c[0x0][0x388] ;  /* 0x0000e200ff027b82 */ /* 0x000ee60000000a00 */
[----:B------:R-:W-:-:S05]  /*0150*/  LOP3.LUT R5, R0, 0xffff, RZ, 0xc0, !PT ;  /* 0x0000ffff00057812 */ /* 0x000fca00078ec0ff */
[----:B0-----:R-:W-:-:S06]  /*0160*/  IMAD.WIDE.U32 R8, R5, 0x4, R8 ;  /* 0x0000000405087825 */ /* 0x001fcc00078e0008 */
[----:B-1----:R-:W4:Y:S01]  /*0170*/  LDG.E.CONSTANT R8, desc[UR6][R8.64] ;  /* 0x0000000608087981 */ /* 0x002f22000c1e9900 */
[----:B------:R-:W-:Y:S01]  /*0180*/  LOP3.LUT R4, R4, UR4, RZ, 0xfc, !PT ;  /* 0x0000000404047c12 */ /* 0x000fe2000f8efcff */
[----:B--2---:R-:W-:-:S06]  /*0190*/  IMAD.WIDE.U32 R6, R5, 0x4, R6 ;  /* 0x0000000405067825 */ /* 0x004fcc00078e0006 */
[----:B------:R-:W2:Y:S01]  /*01a0*/  LDG.E.CONSTANT R7, desc[UR6][R6.64] ;  /* 0x0000000606077981 */ /* 0x000ea2000c1e9900 */
[----:B---3--:R-:W-:-:S05]  /*01b0*/  IMAD.WIDE.U32 R2, R4, 0x4, R2 ;  /* 0x0000000404027825 */ /* 0x008fca00078e0002 */
[----:B------:R4:W2:Y:S01]  /*01c0*/  LDG.E.CONSTANT R0, desc[UR6][R2.64] ;  /* 0x0000000602007981 */ /* 0x0008a2000c1e9900 */
[----:B------:R-:W-:Y:S01]  /*01d0*/  BSSY.RECONVERGENT B0, `(.L_x_0) ;  /* 0x000000f000007945 */ /* 0x000fe20003800200 */
[----:B----4-:R-:W-:-:S04]  /*01e0*/  FADD R2, R8, 9.9999997473787516356e-06 ;  /* 0x3727c5ac08027421 */ /* 0x010fc80000000000 */
[----:B------:R-:W-:Y:S01]  /*01f0*/  VIADD R10, R2, 0xf3000000 ;  /* 0xf3000000020a7836 */ /* 0x000fe20000000000 */
[----:B------:R0:W1:Y:S04]  /*0200*/  MUFU.RSQ R5, R2 ;  /* 0x0000000200057308 */ /* 0x0000680000001400 */
[----:B------:R-:W-:Y:S01]  /*0210*/  ISETP.GT.U32.AND P0, PT, R10, 0x727fffff, PT ;  /* 0x727fffff0a00780c */ /* 0x000fe20003f04070 */
[----:B--2---:R-:W-:-:S12]  /*0220*/  FADD R0, R0, -R7 ;  /* 0x8000000700007221 */ /* 0x004fd80000000000 */
[----:B01----:R-:W-:Y:S05]  /*0230*/  @!P0 BRA `(.L_x_1) ;  /* 0x0000000000108947 */ /* 0x003fea0003800000 */
[----:B------:R-:W-:-:S07]  /*0240*/  MOV R9, 0x260 ;  /* 0x0000026000097802 */ /* 0x000fce0000000f00 */
[----:B------:R-:W-:Y:S05]  /*0250*/  CALL.REL.NOINC `($__internal_0_$__cuda_sm20_sqrt_rn_f32_slowpath) ;  /* 0x0000000000607944 */ /* 0x000fea0003c00000 */
[----:B------:R-:W-:Y:S01]  /*0260*/  IMAD.MOV.U32 R3, RZ, RZ, R5 ;  /* 0x000000ffff037224 */ /* 0x000fe200078e0005 */
[----:B------:R-:W-:Y:S06]  /*0270*/  BRA `(.L_x_2) ;  /* 0x0000000000107947 */ /* 0x000fec0003800000 */
.L_x_1:
[----:B------:R-:W-:Y:S01]  /*0280*/  FMUL.FTZ R3, R2, R5 ;  /* 0x0000000502037220 */ /* 0x000fe20000410000 */
[----:B------:R-:W-:-:S03]  /*0290*/  FMUL.FTZ R5, R5, 0.5 ;  /* 0x3f00000005057820 */ /* 0x000fc60000410000 */
[----:B------:R-:W-:-:S04]  /*02a0*/  FFMA R2, -R3, R3, R2 ;  /* 0x0000000303027223 */ /* 0x000fc80000000102 */
[----:B------:R-:W-:-:S07]  /*02b0*/  FFMA R3, R2, R5, R3 ;  /* 0x0000000502037223 */ /* 0x000fce0000000003 */
.L_x_2:
[----:B------:R-:W-:Y:S05]  /*02c0*/  BSYNC.RECONVERGENT B0 ;  /* 0x0000000000007941 */ /* 0x000fea0003800200 */
.L_x_0:
[----:B------:R-:W0:Y:S01]  /*02d0*/  MUFU.RCP R2, R3 ;  /* 0x0000000300027308 */ /* 0x000e220000001000 */
[----:B------:R-:W-:Y:S07]  /*02e0*/  BSSY.RECONVERGENT B0, `(.L_x_3) ;  /* 0x000000b000007945 */ /* 0x000fee0003800200 */
[----:B------:R-:W1:Y:S01]  /*02f0*/  FCHK P0, R0, R3 ;  /* 0x0000000300007302 */ /* 0x000e620000000000 */
[----:B0-----:R-:W-:-:S04]  /*0300*/  FFMA R5, R2, -R3, 1 ;  /* 0x3f80000002057423 */ /* 0x001fc80000000803 */
[----:B------:R-:W-:-:S04]  /*0310*/  FFMA R5, R2, R5, R2 ;  /* 0x0000000502057223 */ /* 0x000fc80000000002 */
[----:B------:R-:W-:-:S04]  /*0320*/  FFMA R2, R0, R5, RZ ;  /* 0x0000000500027223 */ /* 0x000fc800000000ff */
[----:B------:R-:W-:-:S04]  /*0330*/  FFMA R6, R2, -R3, R0 ;  /* 0x8000000302067223 */ /* 0x000fc80000000000 */
[----:B------:R-:W-:Y:S01]  /*0340*/  FFMA R7, R5, R6, R2 ;  /* 0x0000000605077223 */ /* 0x000fe20000000002 */
[----:B-1----:R-:W-:Y:S06]  /*0350*/  @!P0 BRA `(.L_x_4) ;  /* 0x00000000000c8947 */ /* 0x002fec0003800000 */
[----:B------:R-:W-:-:S07]  /*0360*/  MOV R10, 0x380 ;  /* 0x00000380000a7802 */ /* 0x000fce0000000f00 */
[----:B------:R-:W-:Y:S05]  /*0370*/  CALL.REL.NOINC `($__internal_1_$__cuda_sm3x_div_rn_noftz_f32_slowpath) ;  /* 0x0000000000747944 */ /* 0x000fea0003c00000 */
[----:B------:R-:W-:-:S07]  /*0380*/  IMAD.MOV.U32 R7, RZ, RZ, R5 ;  /* 0x000000ffff077224 */ /* 0x000fce00078e0005 */
.L_x_4:
[----:B------:R-:W-:Y:S05]  /*0390*/  BSYNC.RECONVERGENT B0 ;  /* 0x0000000000007941 */ /* 0x000fea0003800200 */
.L_x_3:
[----:B------:R-:W0:Y:S02]  /*03a0*/  LDC.64 R2, c[0x0][0x380] ;  /* 0x0000e000ff027b82 */ /* 0x000e240000000a00 */
[----:B0-----:R-:W-:-:S05]  /*03b0*/  IMAD.WIDE.U32 R4, R4, 0x4, R2 ;  /* 0x0000000404047825 */ /* 0x001fca00078e0002 */
[----:B------:R-:W-:Y:S01]  /*03c0*/  STG.E desc[UR6][R4.64], R7 ;  /* 0x0000000704007986 */ /* 0x000fe2000c101906 */
[----:B------:R-:W-:Y:S05]  /*03d0*/  EXIT ;  /* 0x000000000000794d */ /* 0x000fea0003800000 */
        .weak           $__internal_0_$__cuda_sm20_sqrt_rn_f32_slowpath
        .type           $__internal_0_$__cuda_sm20_sqrt_rn_f32_slowpath,@function
        .size           $__internal_0_$__cuda_sm20_sqrt_rn_f32_slowpath,($__internal_1_$__cuda_sm3x_div_rn_noftz_f32_slowpath - $__internal_0_$__cuda_sm20_sqrt_rn_f32_slowpath)
$__internal_0_$__cuda_sm20_sqrt_rn_f32_slowpath:
[----:B------:R-:W-:-:S13]  /*03e0*/  LOP3.LUT P0, RZ, R2, 0x7fffffff, RZ, 0xc0, !PT ;  /* 0x7fffffff02ff7812 */ /* 0x000fda000780c0ff */
[----:B------:R-:W-:Y:S01]  /*03f0*/  @!P0 IMAD.MOV.U32 R3, RZ, RZ, R2 ;  /* 0x000000ffff038224 */ /* 0x000fe200078e0002 */
[----:B------:R-:W-:Y:S06]  /*0400*/  @!P0 BRA `(.L_x_5) ;  /* 0x0000000000408947 */ /* 0x000fec0003800000 */
[----:B------:R-:W-:-:S13]  /*0410*/  FSETP.GEU.FTZ.AND P0, PT, R2, RZ, PT ;  /* 0x000000ff0200720b */ /* 0x000fda0003f1e000 */
[----:B------:R-:W-:Y:S01]  /*0420*/  @!P0 IMAD.MOV.U32 R3, RZ, RZ, 0x7fffffff ;  /* 0x7fffffffff038424 */ /* 0x000fe200078e00ff */
[----:B------:R-:W-:Y:S06]  /*0430*/  @!P0 BRA `(.L_x_5) ;  /* 0x0000000000348947 */ /* 0x000fec0003800000 */
[----:B------:R-:W-:-:S13]  /*0440*/  FSETP.GTU.FTZ.AND P0, PT, |R2|, +INF , PT ;  /* 0x7f8000000200780b */ /* 0x000fda0003f1c200 */
[----:B------:R-:W-:Y:S01]  /*0450*/  @P0 FADD.FTZ R3, R2, 1 ;  /* 0x3f80000002030421 */ /* 0x000fe20000010000 */
[----:B------:R-:W-:Y:S06]  /*0460*/  @P0 BRA `(.L_x_5) ;  /* 0x0000000000280947 */ /* 0x000fec0003800000 */
[----:B------:R-:W-:-:S13]  /*0470*/  FSETP.NEU.FTZ.AND P0, PT, |R2|, +INF , PT ;  /* 0x7f8000000200780b */ /* 0x000fda0003f1d200 */
[----:B------:R-:W-:-:S04]  /*0480*/  @P0 FFMA R5, R2, 1.84467440737095516160e+19, RZ ;  /* 0x5f80000002050823 */ /* 0x000fc800000000ff */
[----:B------:R-:W0:Y:S02]  /*0490*/  @P0 MUFU.RSQ R6, R5 ;  /* 0x0000000500060308 */ /* 0x000e240000001400 */
[----:B0-----:R-:W-:Y:S01]  /*04a0*/  @P0 FMUL.FTZ R8, R5, R6 ;  /* 0x0000000605080220 */ /* 0x001fe20000410000 */
[----:B------:R-:W-:-:S03]  /*04b0*/  @P0 FMUL.FTZ R6, R6, 0.5 ;  /* 0x3f00000006060820 */ /* 0x000fc60000410000 */
[----:B------:R-:W-:-:S04]  /*04c0*/  @P0 FADD.FTZ R3, -R8, -RZ ;  /* 0x800000ff08030221 */ /* 0x000fc80000010100 */
[----:B------:R-:W-:Y:S01]  /*04d0*/  @P0 FFMA R7, R8, R3, R5 ;  /* 0x0000000308070223 */ /* 0x000fe20000000005 */
[----:B------:R-:W-:-:S03]  /*04e0*/  @!P0 MOV R3, R2 ;  /* 0x0000000200038202 */ /* 0x000fc60000000f00 */
[----:B------:R-:W-:-:S04]  /*04f0*/  @P0 FFMA R6, R7, R6, R8 ;  /* 0x0000000607060223 */ /* 0x000fc80000000008 */
[----:B------:R-:W-:-:S07]  /*0500*/  @P0 FMUL.FTZ R3, R6, 2.3283064365386962891e-10 ;  /* 0x2f80000006030820 */ /* 0x000fce0000410000 */
.L_x_5:
[----:B------:R-:W-:Y:S02]  /*0510*/  IMAD.MOV.U32 R5, RZ, RZ, R3 ;  /* 0x000000ffff057224 */ /* 0x000fe400078e0003 */
[----:B------:R-:W-:Y:S02]  /*0520*/  IMAD.MOV.U32 R2, RZ, RZ, R9 ;  /* 0x000000ffff027224 */ /* 0x000fe400078e0009 */
[----:B------:R-:W-:-:S04]  /*0530*/  IMAD.MOV.U32 R3, RZ, RZ, 0x0 ;  /* 0x00000000ff037424 */ /* 0x000fc800078e00ff */
[----:B------:R-:W-:Y:S05]  /*0540*/  RET.REL.NODEC R2 `(default_function_kernel) ;  /* 0xfffffff802ac7950 */ /* 0x000fea0003c3ffff */
        .weak           $__internal_1_$__cuda_sm3x_div_rn_noftz_f32_slowpath
        .type           $__internal_1_$__cuda_sm3x_div_rn_noftz_f32_slowpath,@function
        .size           $__internal_1_$__cuda_sm3x_div_rn_noftz_f32_slowpath,(.L_x_19 - $__internal_1_$__cuda_sm3x_div_rn_noftz_f32_slowpath)
$__internal_1_$__cuda_sm3x_div_rn_noftz_f32_slowpath:
[----:B------:R-:W-:Y:S01]  /*0550*/  SHF.R.U32.HI R5, RZ, 0x17, R3 ;  /* 0x00000017ff057819 */ /* 0x000fe20000011603 */
[----:B------:R-:W-:Y:S01]  /*0560*/  BSSY.RECONVERGENT B1, `(.L_x_6) ;  /* 0x0000063000017945 */ /* 0x000fe20003800200 */
[----:B------:R-:W-:Y:S02]  /*0570*/  SHF.R.U32.HI R2, RZ, 0x17, R0 ;  /* 0x00000017ff027819 */ /* 0x000fe40000011600 */
[----:B------:R-:W-:Y:S02]  /*0580*/  LOP3.LUT R11, R5, 0xff, RZ, 0xc0, !PT ;  /* 0x000000ff050b7812 */ /* 0x000fe400078ec0ff */
[----:B------:R-:W-:Y:S02]  /*0590*/  LOP3.LUT R2, R2, 0xff, RZ, 0xc0, !PT ;  /* 0x000000ff02027812 */ /* 0x000fe400078ec0ff */
[----:B------:R-:W-:Y:S01]  /*05a0*/  MOV R5, R0 ;  /* 0x0000000000057202 */ /* 0x000fe20000000f00 */
[----:B------:R-:W-:Y:S02]  /*05b0*/  VIADD R8, R11, 0xffffffff ;  /* 0xffffffff0b087836 */ /* 0x000fe40000000000 */
[----:B------:R-:W-:-:S03]  /*05c0*/  VIADD R7, R2, 0xffffffff ;  /* 0xffffffff02077836 */ /* 0x000fc60000000000 */
[----:B------:R-:W-:-:S04]  /*05d0*/  ISETP.GT.U32.AND P0, PT, R8, 0xfd, PT ;  /* 0x000000fd0800780c */ /* 0x000fc80003f04070 */
[----:B------:R-:W-:-:S13]  /*05e0*/  ISETP.GT.U32.OR P0, PT, R7, 0xfd, P0 ;  /* 0x000000fd0700780c */ /* 0x000fda0000704470 */
[----:B------:R-:W-:Y:S01]  /*05f0*/  @!P0 IMAD.MOV.U32 R6, RZ, RZ, RZ ;  /* 0x000000ffff068224 */ /* 0x000fe200078e00ff */
[----:B------:R-:W-:Y:S06]  /*0600*/  @!P0 BRA `(.L_x_7) ;  /* 0x00000000005c8947 */ /* 0x000fec0003800000 */
[----:B------:R-:W-:Y:S02]  /*0610*/  FSETP.GTU.FTZ.AND P1, PT, |R3|, +INF , PT ;  /* 0x7f8000000300780b */ /* 0x000fe40003f3c200 */
[----:B------:R-:W-:-:S04]  /*0620*/  FSETP.GTU.FTZ.AND P0, PT, |R0|, +INF , PT ;  /* 0x7f8000000000780b */ /* 0x000fc80003f1c200 */
[----:B------:R-:W-:-:S13]  /*0630*/  PLOP3.LUT P0, PT, P0, P1, PT, 0xf8, 0x8f ;  /* 0x00000000008f781c */ /* 0x000fda0000703f70 */
[----:B------:R-:W-:Y:S05]  /*0640*/  @P0 BRA `(.L_x_8) ;  /* 0x00000004004c0947 */ /* 0x000fea0003800000 */
[----:B------:R-:W-:-:S13]  /*0650*/  LOP3.LUT P0, RZ, R3, 0x7fffffff, R5, 0xc8, !PT ;  /* 0x7fffffff03ff7812 */ /* 0x000fda000780c805 */
[----:B------:R-:W-:Y:S05]  /*0660*/  @!P0 BRA `(.L_x_9) ;  /* 0x00000004003c8947 */ /* 0x000fea0003800000 */
[C---:B------:R-:W-:Y:S02]  /*0670*/  FSETP.NEU.FTZ.AND P2, PT, |R0|.reuse, +INF , PT ;  /* 0x7f8000000000780b */ /* 0x040fe40003f5d200 */
[----:B------:R-:W-:Y:S02]  /*0680*/  FSETP.NEU.FTZ.AND P1, PT, |R3|, +INF , PT ;  /* 0x7f8000000300780b */ /* 0x000fe40003f3d200 */
[----:B------:R-:W-:-:S11]  /*0690*/  FSETP.NEU.FTZ.AND P0, PT, |R0|, +INF , PT ;  /* 0x7f8000000000780b */ /* 0x000fd60003f1d200 */
[----:B------:R-:W-:Y:S05]  /*06a0*/  @!P1 BRA !P2, `(.L_x_9) ;  /* 0x00000004002c9947 */ /* 0x000fea0005000000 */
[----:B------:R-:W-:-:S04]  /*06b0*/  LOP3.LUT P2, RZ, R5, 0x7fffffff, RZ, 0xc0, !PT ;  /* 0x7fffffff05ff7812 */ /* 0x000fc8000784c0ff */
[----:B------:R-:W-:-:S13]  /*06c0*/  PLOP3.LUT P1, PT, P1, P2, PT, 0x2f, 0xf2 ;  /* 0x0000000000f2781c */ /* 0x000fda0000f24577 */
[----:B------:R-:W-:Y:S05]  /*06d0*/  @P1 BRA `(.L_x_10) ;  /* 0x0000000400181947 */ /* 0x000fea0003800000 */
[----:B------:R-:W-:-:S04]  /*06e0*/  LOP3.LUT P1, RZ, R3, 0x7fffffff, RZ, 0xc0, !PT ;  /* 0x7fffffff03ff7812 */ /* 0x000fc8000782c0ff */
[----:B------:R-:W-:-:S13]  /*06f0*/  PLOP3.LUT P0, PT, P0, P1, PT, 0x2f, 0xf2 ;  /* 0x0000000000f2781c */ /* 0x000fda0000702577 */
[----:B------:R-:W-:Y:S05]  /*0700*/  @P0 BRA `(.L_x_11) ;  /* 0x0000000400000947 */ /* 0x000fea0003800000 */
[----:B------:R-:W-:Y:S02]  /*0710*/  ISETP.GE.AND P0, PT, R7, RZ, PT ;  /* 0x000000ff0700720c */ /* 0x000fe40003f06270 */
[----:B------:R-:W-:-:S11]  /*0720*/  ISETP.GE.AND P1, PT, R8, RZ, PT ;  /* 0x000000ff0800720c */ /* 0x000fd60003f26270 */
[----:B------:R-:W-:Y:S02]  /*0730*/  @P0 IMAD.MOV.U32 R6, RZ, RZ, RZ ;  /* 0x000000ffff060224 */ /* 0x000fe400078e00ff */
[----:B------:R-:W-:Y:S01]  /*0740*/  @!P0 FFMA R5, R0, 1.84467440737095516160e+19, RZ ;  /* 0x5f80000000058823 */ /* 0x000fe200000000ff */
[----:B------:R-:W-:Y:S02]  /*0750*/  @!P0 IMAD.MOV.U32 R6, RZ, RZ, -0x40 ;  /* 0xffffffc0ff068424 */ /* 0x000fe400078e00ff */
[----:B------:R-:W-:Y:S02]  /*0760*/  @!P1 FFMA R3, R3, 1.84467440737095516160e+19, RZ ;  /* 0x5f80000003039823 */ /* 0x000fe400000000ff */
[----:B------:R-:W-:-:S07]  /*0770*/  @!P1 VIADD R6, R6, 0x40 ;  /* 0x0000004006069836 */ /* 0x000fce0000000000 */
.L_x_7:
[----:B------:R-:W-:Y:S01]  /*0780*/  LEA R0, R11, 0xc0800000, 0x17 ;  /* 0xc08000000b007811 */ /* 0x000fe200078eb8ff */
[----:B------:R-:W-:Y:S01]  /*0790*/  BSSY.RECONVERGENT B2, `(.L_x_12) ;  /* 0x0000036000027945 */ /* 0x000fe20003800200 */
[----:B------:R-:W-:-:S03]  /*07a0*/  IADD3 R2, PT, PT, R2, -0x7f, RZ ;  /* 0xffffff8102027810 */ /* 0x000fc60007ffe0ff */
[----:B------:R-:W-:Y:S02]  /*07b0*/  IMAD.IADD R3, R3, 0x1, -R0 ;  /* 0x0000000103037824 */ /* 0x000fe400078e0a00 */
[C---:B------:R-:W-:Y:S02]  /*07c0*/  IMAD R0, R2.reuse, -0x800000, R5 ;  /* 0xff80000002007824 */ /* 0x040fe400078e0205 */
[----:B------:R0:W1:Y:S01]  /*07d0*/  MUFU.RCP R7, R3 ;  /* 0x0000000300077308 */ /* 0x0000620000001000 */
[----:B------:R-:W-:Y:S01]  /*07e0*/  FADD.FTZ R9, -R3, -RZ ;  /* 0x800000ff03097221 */ /* 0x000fe20000010100 */
[----:B0-----:R-:W-:-:S05]  /*07f0*/  IADD3 R3, PT, PT, R2, 0x7f, -R11 ;  /* 0x0000007f02037810 */ /* 0x001fca0007ffe80b */
[----:B------:R-:W-:Y:S02]  /*0800*/  IMAD.IADD R3, R3, 0x1, R6 ;  /* 0x0000000103037824 */ /* 0x000fe400078e0206 */
[----:B-1----:R-:W-:-:S04]  /*0810*/  FFMA R8, R7, R9, 1 ;  /* 0x3f80000007087423 */ /* 0x002fc80000000009 */
[----:B------:R-:W-:-:S04]  /*0820*/  FFMA R12, R7, R8, R7 ;  /* 0x00000008070c7223 */ /* 0x000fc80000000007 */
[----:B------:R-:W-:-:S04]  /*0830*/  FFMA R5, R0, R12, RZ ;  /* 0x0000000c00057223 */ /* 0x000fc800000000ff */
[----:B------:R-:W-:-:S04]  /*0840*/  FFMA R8, R9, R5, R0 ;  /* 0x0000000509087223 */ /* 0x000fc80000000000 */
[----:B------:R-:W-:-:S04]  /*0850*/  FFMA R7, R12, R8, R5 ;  /* 0x000000080c077223 */ /* 0x000fc80000000005 */
[----:B------:R-:W-:-:S04]  /*0860*/  FFMA R8, R9, R7, R0 ;  /* 0x0000000709087223 */ /* 0x000fc80000000000 */
[----:B------:R-:W-:-:S05]  /*0870*/  FFMA R5, R12, R8, R7 ;  /* 0x000000080c057223 */ /* 0x000fca0000000007 */
[----:B------:R-:W-:-:S04]  /*0880*/  SHF.R.U32.HI R0, RZ, 0x17, R5 ;  /* 0x00000017ff007819 */ /* 0x000fc80000011605 */
[----:B------:R-:W-:-:S05]  /*0890*/  LOP3.LUT R0, R0, 0xff, RZ, 0xc0, !PT ;  /* 0x000000ff00007812 */ /* 0x000fca00078ec0ff */
[----:B------:R-:W-:-:S04]  /*08a0*/  IMAD.IADD R6, R0, 0x1, R3 ;  /* 0x0000000100067824 */ /* 0x000fc800078e0203 */
[----:B------:R-:W-:-:S05]  /*08b0*/  VIADD R0, R6, 0xffffffff ;  /* 0xffffffff06007836 */ /* 0x000fca0000000000 */
[----:B------:R-:W-:-:S13]  /*08c0*/  ISETP.GE.U32.AND P0, PT, R0, 0xfe, PT ;  /* 0x000000fe0000780c */ /* 0x000fda0003f06070 */
[----:B------:R-:W-:Y:S05]  /*08d0*/  @!P0 BRA `(.L_x_13) ;  /* 0x0000000000808947 */ /* 0x000fea0003800000 */
[----:B------:R-:W-:-:S13]  /*08e0*/  ISETP.GT.AND P0, PT, R6, 0xfe, PT ;  /* 0x000000fe0600780c */ /* 0x000fda0003f04270 */
[----:B------:R-:W-:Y:S05]  /*08f0*/  @P0 BRA `(.L_x_14) ;  /* 0x00000000006c0947 */ /* 0x000fea0003800000 */
[----:B------:R-:W-:-:S13]  /*0900*/  ISETP.GE.AND P0, PT, R6, 0x1, PT ;  /* 0x000000010600780c */ /* 0x000fda0003f06270 */
[----:B------:R-:W-:Y:S05]  /*0910*/  @P0 BRA `(.L_x_15) ;  /* 0x0000000000740947 */ /* 0x000fea0003800000 */
[----:B------:R-:W-:Y:S02]  /*0920*/  ISETP.GE.AND P0, PT, R6, -0x18, PT ;  /* 0xffffffe80600780c */ /* 0x000fe40003f06270 */
[----:B------:R-:W-:-:S11]  /*0930*/  LOP3.LUT R5, R5, 0x80000000, RZ, 0xc0, !PT ;  /* 0x8000000005057812 */ /* 0x000fd600078ec0ff */
[----:B------:R-:W-:Y:S05]  /*0940*/  @!P0 BRA `(.L_x_15) ;  /* 0x0000000000688947 */ /* 0x000fea0003800000 */
[CCC-:B------:R-:W-:Y:S01]  /*0950*/  FFMA.RZ R0, R12.reuse, R8.reuse, R7.reuse ;  /* 0x000000080c007223 */ /* 0x1c0fe2000000c007 */
[-CC-:B------:R-:W-:Y:S01]  /*0960*/  FFMA.RM R3, R12, R8.reuse, R7.reuse ;  /* 0x000000080c037223 */ /* 0x180fe20000004007 */
[C---:B------:R-:W-:Y:S02]  /*0970*/  ISETP.NE.AND P2, PT, R6.reuse, RZ, PT ;  /* 0x000000ff0600720c */ /* 0x040fe40003f45270 */
[----:B------:R-:W-:Y:S02]  /*0980*/  ISETP.NE.AND P1, PT, R6, RZ, PT ;  /* 0x000000ff0600720c */ /* 0x000fe40003f25270 */
[----:B------:R-:W-:Y:S01]  /*0990*/  LOP3.LUT R2, R0, 0x7fffff, RZ, 0xc0, !PT ;  /* 0x007fffff00027812 */ /* 0x000fe200078ec0ff */
[----:B------:R-:W-:Y:S01]  /*09a0*/  FFMA.RP R0, R12, R8, R7 ;  /* 0x000000080c007223 */ /* 0x000fe20000008007 */
[----:B------:R-:W-:Y:S02]  /*09b0*/  VIADD R7, R6, 0x20 ;  /* 0x0000002006077836 */ /* 0x000fe40000000000 */
[----:B------:R-:W-:Y:S01]  /*09c0*/  LOP3.LUT R2, R2, 0x800000, RZ, 0xfc, !PT ;  /* 0x0080000002027812 */ /* 0x000fe200078efcff */
[----:B------:R-:W-:Y:S01]  /*09d0*/  IMAD.MOV R6, RZ, RZ, -R6 ;  /* 0x000000ffff067224 */ /* 0x000fe200078e0a06 */
[----:B------:R-:W-:-:S02]  /*09e0*/  FSETP.NEU.FTZ.AND P0, PT, R0, R3, PT ;  /* 0x000000030000720b */ /* 0x000fc40003f1d000 */
[----:B------:R-:W-:Y:S02]  /*09f0*/  SHF.L.U32 R7, R2, R7, RZ ;  /* 0x0000000702077219 */ /* 0x000fe400000006ff */
[----:B------:R-:W-:Y:S02]  /*0a00*/  SEL R3, R6, RZ, P2 ;  /* 0x000000ff06037207 */ /* 0x000fe40001000000 */
[----:B------:R-:W-:Y:S02]  /*0a10*/  ISETP.NE.AND P1, PT, R7, RZ, P1 ;  /* 0x000000ff0700720c */ /* 0x000fe40000f25270 */
[----:B------:R-:W-:Y:S02]  /*0a20*/  SHF.R.U32.HI R3, RZ, R3, R2 ;  /* 0x00000003ff037219 */ /* 0x000fe40000011602 */
[----:B------:R-:W-:Y:S02]  /*0a30*/  PLOP3.LUT P0, PT, P0, P1, PT, 0xf8, 0x8f ;  /* 0x00000000008f781c */ /* 0x000fe40000703f70 */
[----:B------:R-:W-:-:S02]  /*0a40*/  SHF.R.U32.HI R7, RZ, 0x1, R3 ;  /* 0x00000001ff077819 */ /* 0x000fc40000011603 */
[----:B------:R-:W-:-:S04]  /*0a50*/  SEL R0, RZ, 0x1, !P0 ;  /* 0x00000001ff007807 */ /* 0x000fc80004000000 */
[----:B------:R-:W-:-:S04]  /*0a60*/  LOP3.LUT R0, R0, 0x1, R7, 0xf8, !PT ;  /* 0x0000000100007812 */ /* 0x000fc800078ef807 */
[----:B------:R-:W-:-:S04]  /*0a70*/  LOP3.LUT R0, R0, R3, RZ, 0xc0, !PT ;  /* 0x0000000300007212 */ /* 0x000fc800078ec0ff */
[----:B------:R-:W-:-:S04]  /*0a80*/  IADD3 R0, PT, PT, R7, R0, RZ ;  /* 0x0000000007007210 */ /* 0x000fc80007ffe0ff */
[----:B------:R-:W-:Y:S01]  /*0a90*/  LOP3.LUT R5, R0, R5, RZ, 0xfc, !PT ;  /* 0x0000000500057212 */ /* 0x000fe200078efcff */
[----:B------:R-:W-:Y:S06]  /*0aa0*/  BRA `(.L_x_15) ;  /* 0x0000000000107947 */ /* 0x000fec0003800000 */
.L_x_14:
[----:B------:R-:W-:-:S04]  /*0ab0*/  LOP3.LUT R5, R5, 0x80000000, RZ, 0xc0, !PT ;  /* 0x8000000005057812 */ /* 0x000fc800078ec0ff */
[----:B------:R-:W-:Y:S01]  /*0ac0*/  LOP3.LUT R5, R5, 0x7f800000, RZ, 0xfc, !PT ;  /* 0x7f80000005057812 */ /* 0x000fe200078efcff */
[----:B------:R-:W-:Y:S06]  /*0ad0*/  BRA `(.L_x_15) ;  /* 0x0000000000047947 */ /* 0x000fec0003800000 */
.L_x_13:
[----:B------:R-:W-:-:S07]  /*0ae0*/  IMAD R5, R3, 0x800000, R5 ;  /* 0x0080000003057824 */ /* 0x000fce00078e0205 */
.L_x_15:
[----:B------:R-:W-:Y:S05]  /*0af0*/  BSYNC.RECONVERGENT B2 ;  /* 0x0000000000027941 */ /* 0x000fea0003800200 */
.L_x_12:
[----:B------:R-:W-:Y:S05]  /*0b00*/  BRA `(.L_x_16) ;  /* 0x0000000000207947 */ /* 0x000fea0003800000 */
.L_x_11:
[----:B------:R-:W-:-:S04]  /*0b10*/  LOP3.LUT R5, R3, 0x80000000, R5, 0x48, !PT ;  /* 0x8000000003057812 */ /* 0x000fc800078e4805 */
[----:B------:R-:W-:Y:S01]  /*0b20*/  LOP3.LUT R5, R5, 0x7f800000, RZ, 0xfc, !PT ;  /* 0x7f80000005057812 */ /* 0x000fe200078efcff */
[----:B------:R-:W-:Y:S06]  /*0b30*/  BRA `(.L_x_16) ;  /* 0x0000000000147947 */ /* 0x000fec0003800000 */
.L_x_10:
[----:B------:R-:W-:Y:S01]  /*0b40*/  LOP3.LUT R5, R3, 0x80000000, R5, 0x48, !PT ;  /* 0x8000000003057812 */ /* 0x000fe200078e4805 */
[----:B------:R-:W-:Y:S06]  /*0b50*/  BRA `(.L_x_16) ;  /* 0x00000000000c7947 */ /* 0x000fec0003800000 */
.L_x_9:
[----:B------:R-:W0:Y:S01]  /*0b60*/  MUFU.RSQ R5, -QNAN ;  /* 0xffc0000000057908 */ /* 0x000e220000001400 */
[----:B------:R-:W-:Y:S05]  /*0b70*/  BRA `(.L_x_16) ;  /* 0x0000000000047947 */ /* 0x000fea0003800000 */
.L_x_8:
[----:B------:R-:W-:-:S07]  /*0b80*/  FADD.FTZ R5, R0, R3 ;  /* 0x0000000300057221 */ /* 0x000fce0000010000 */
.L_x_16:
[----:B------:R-:W-:Y:S05]  /*0b90*/  BSYNC.RECONVERGENT B1 ;  /* 0x0000000000017941 */ /* 0x000fea0003800200 */
.L_x_6:
[----:B------:R-:W-:Y:S02]  /*0ba0*/  IMAD.MOV.U32 R2, RZ, RZ, R10 ;  /* 0x000000ffff027224 */ /* 0x000fe400078e000a */
[----:B------:R-:W-:-:S04]  /*0bb0*/  IMAD.MOV.U32 R3, RZ, RZ, 0x0 ;  /* 0x00000000ff037424 */ /* 0x000fc800078e00ff */
[----:B0-----:R-:W-:Y:S05]  /*0bc0*/  RET.REL.NODEC R2 `(default_function_kernel) ;  /* 0xfffffff4020c7950 */ /* 0x001fea0003c3ffff */
.L_x_17:
[----:B------:R-:W-:-:S00]  /*0bd0*/  BRA `(.L_x_17) ;  /* 0xfffffffc00fc7947 */ /* 0x000fc0000383ffff */
[----:B------:R-:W-:-:S00]  /*0be0*/  NOP ;  /* 0x0000000000007918 */ /* 0x000fc00000000000 */
        /* <DEDUP_REMOVED lines=9> */
.L_x_19:


//--------------------- .nv.shared.reserved.0     --------------------------
	.section	.nv.shared.reserved.0,"aw",@nobits
	.weak		__nv_reservedSMEM_offset_0_alias
	.size		__nv_reservedSMEM_offset_0_alias, 0, 64
	.other		__nv_reservedSMEM_offset_0_alias,@"STO_CUDA_RESERVED_SHARED STV_DEFAULT"
__nv_reservedSMEM_offset_0_alias:
	.zero		0
	.zero		64


//--------------------- .nv.constant0.default_function_kernel --------------------------
	.section	.nv.constant0.default_function_kernel,"a",@progbits
	.sectionflags	@""
	.align	4
.nv.constant0.default_function_kernel:
	.zero		928


//--------------------- SYMBOLS --------------------------

	.type		.nv.reservedSmem.offset0,@object
	.size		.nv.reservedSmem.offset0,0x4
